	.target	sm_90a

	.elftype	@"ET_EXEC"


//--------------------- .note.nv.tkinfo           --------------------------
	.section	.note.nv.tkinfo,"",@"SHT_NOTE"
	.sectionflags	@"SHF_NOTE_NV_TKINFO"
	.tkinfo
        /*0018*/ 	.word	0x00000002
        /*0030*/ 	.string	""
        /*0030*/ 	.string	"ptxas"
        /*0030*/ 	.string	"Cuda compilation tools, release 13.0, V13.0.88"
        /*0030*/ 	.string	"Build cuda_13.0.r13.0/compiler.36424714_0"
        /*0030*/ 	.string	"-v  -suppress-debug-info  -lineinfo  -arch sm_90a "



//--------------------- .note.nv.cuinfo           --------------------------
	.section	.note.nv.cuinfo,"",@"SHT_NOTE"
	.sectionflags	@"SHF_NOTE_NV_CUINFO"
        /*0018*/ 	.short	0x0002
        /*001a*/ 	.short	0x005a
        /*001c*/ 	.short	0x0082
	.zero		2


//--------------------- .nv.info                  --------------------------
	.section	.nv.info,"",@"SHT_CUDA_INFO"
	.align	4


	//----- nvinfo : EIATTR_REGCOUNT
	.align		4
        /*0000*/ 	.byte	0x04, 0x2f
        /*0002*/ 	.short	(.L_1 - .L_0)
	.align		4
.L_0:
        /*0004*/ 	.word	index@(gluon_mma)
        /*0008*/ 	.word	0x00000098


	//----- nvinfo : EIATTR_FRAME_SIZE
	.align		4
.L_1:
        /*000c*/ 	.byte	0x04, 0x11
        /*000e*/ 	.short	(.L_3 - .L_2)
	.align		4
.L_2:
        /*0010*/ 	.word	index@(gluon_mma)
        /*0014*/ 	.word	0x00000000


	//----- nvinfo : EIATTR_MIN_STACK_SIZE
	.align		4
.L_3:
        /*0018*/ 	.byte	0x04, 0x12
        /*001a*/ 	.short	(.L_5 - .L_4)
	.align		4
.L_4:
        /*001c*/ 	.word	index@(gluon_mma)
        /*0020*/ 	.word	0x00000000
.L_5:


//--------------------- .nv.compat                --------------------------
	.section	.nv.compat,"",@"SHT_CUDA_COMPAT_INFO"
	.align	4
        /*0000*/ 	.byte	0x02, 0x09, 0x01, 0x00, 0x02, 0x02, 0x04, 0x00, 0x02, 0x05, 0x05, 0x00, 0x03, 0x07, 0x01, 0x01
        /*0010*/ 	.byte	0x02, 0x03, 0x00, 0x00, 0x02, 0x06, 0x01, 0x00, 0x04, 0x0b, 0x08, 0x00, 0x00, 0x00, 0x00, 0x00
        /*0020*/ 	.byte	0x00, 0x00, 0x00, 0x00


//--------------------- .nv.info.gluon_mma        --------------------------
	.section	.nv.info.gluon_mma,"",@"SHT_CUDA_INFO"
	.sectionflags	@""
	.align	4


	//----- nvinfo : EIATTR_CUDA_API_VERSION
	.align		4
        /*0000*/ 	.byte	0x04, 0x37
        /*0002*/ 	.short	(.L_7 - .L_6)
.L_6:
        /*0004*/ 	.word	0x00000082


	//----- nvinfo : EIATTR_KPARAM_INFO
	.align		4
.L_7:
        /*0008*/ 	.byte	0x04, 0x17
        /*000a*/ 	.short	(.L_9 - .L_8)
.L_8:
        /*000c*/ 	.word	0x00000000
        /*0010*/ 	.short	0x0004
        /*0012*/ 	.short	0x0020
        /*0014*/ 	.byte	0x00, 0xf4, 0x21, 0x00


	//----- nvinfo : EIATTR_KPARAM_INFO
	.align		4
.L_9:
        /*0018*/ 	.byte	0x04, 0x17
        /*001a*/ 	.short	(.L_11 - .L_10)
.L_10:
        /*001c*/ 	.word	0x00000000
        /*0020*/ 	.short	0x0003
        /*0022*/ 	.short	0x0018
        /*0024*/ 	.byte	0x00, 0xf4, 0x21, 0x00


	//----- nvinfo : EIATTR_KPARAM_INFO
	.align		4
.L_11:
        /*0028*/ 	.byte	0x04, 0x17
        /*002a*/ 	.short	(.L_13 - .L_12)
.L_12:
        /*002c*/ 	.word	0x00000000
        /*0030*/ 	.short	0x0002
        /*0032*/ 	.short	0x0010
        /*0034*/ 	.byte	0x00, 0xf4, 0x21, 0x00


	//----- nvinfo : EIATTR_KPARAM_INFO
	.align		4
.L_13:
        /*0038*/ 	.byte	0x04, 0x17
        /*003a*/ 	.short	(.L_15 - .L_14)
.L_14:
        /*003c*/ 	.word	0x00000000
        /*0040*/ 	.short	0x0001
        /*0042*/ 	.short	0x0008
        /*0044*/ 	.byte	0x00, 0xf4, 0x21, 0x00


	//----- nvinfo : EIATTR_KPARAM_INFO
	.align		4
.L_15:
        /*0048*/ 	.byte	0x04, 0x17
        /*004a*/ 	.short	(.L_17 - .L_16)
.L_16:
        /*004c*/ 	.word	0x00000000
        /*0050*/ 	.short	0x0000
        /*0052*/ 	.short	0x0000
        /*0054*/ 	.byte	0x00, 0xf4, 0x21, 0x00


	//----- nvinfo : EIATTR_SPARSE_MMA_MASK
	.align		4
.L_17:
        /*0058*/ 	.byte	0x03, 0x50
        /*005a*/ 	.short	0x0000


	//----- nvinfo : EIATTR_MAXREG_COUNT
	.align		4
        /*005c*/ 	.byte	0x03, 0x1b
        /*005e*/ 	.short	0x00ff


	//----- nvinfo : EIATTR_NUM_BARRIERS
	.align		4
        /*0060*/ 	.byte	0x02, 0x4c
        /*0062*/ 	.byte	0x01
	.zero		1


	//----- nvinfo : EIATTR_MERCURY_ISA_VERSION
	.align		4
        /*0064*/ 	.byte	0x03, 0x5f
        /*0066*/ 	.short	0x0101


	//----- nvinfo : EIATTR_EXIT_INSTR_OFFSETS
	.align		4
        /*0068*/ 	.byte	0x04, 0x1c
        /*006a*/ 	.short	(.L_19 - .L_18)


	//   ....[0]....
.L_18:
        /*006c*/ 	.word	0x000027c0


	//----- nvinfo : EIATTR_REQNTID
	.align		4
.L_19:
        /*0070*/ 	.byte	0x04, 0x10
        /*0072*/ 	.short	(.L_21 - .L_20)
.L_20:
        /*0074*/ 	.word	0x00000080
        /*0078*/ 	.word	0x00000001
        /*007c*/ 	.word	0x00000001


	//----- nvinfo : EIATTR_CBANK_PARAM_SIZE
	.align		4
.L_21:
        /*0080*/ 	.byte	0x03, 0x19
        /*0082*/ 	.short	0x0028


	//----- nvinfo : EIATTR_PARAM_CBANK
	.align		4
        /*0084*/ 	.byte	0x04, 0x0a
        /*0086*/ 	.short	(.L_23 - .L_22)
	.align		4
.L_22:
        /*0088*/ 	.word	index@(.nv.constant0.gluon_mma)
        /*008c*/ 	.short	0x0210
        /*008e*/ 	.short	0x0028


	//----- nvinfo : EIATTR_SW_WAR
	.align		4
.L_23:
        /*0090*/ 	.byte	0x04, 0x36
        /*0092*/ 	.short	(.L_25 - .L_24)
.L_24:
        /*0094*/ 	.word	0x00000008
.L_25:


//--------------------- .nv.callgraph             --------------------------
	.section	.nv.callgraph,"",@"SHT_CUDA_CALLGRAPH"
	.align	4
	.sectionentsize	8
	.align		4
        /*0000*/ 	.word	0x00000000
	.align		4
        /*0004*/ 	.word	0xffffffff
	.align		4
        /*0008*/ 	.word	0x00000000
	.align		4
        /*000c*/ 	.word	0xfffffffe
	.align		4
        /*0010*/ 	.word	0x00000000
	.align		4
        /*0014*/ 	.word	0xfffffffd
	.align		4
        /*0018*/ 	.word	0x00000000
	.align		4
        /*001c*/ 	.word	0xfffffffc


//--------------------- .text.gluon_mma           --------------------------
	.section	.text.gluon_mma,"ax",@progbits
	.align	128
        .global         gluon_mma
        .type           gluon_mma,@function
        .size           gluon_mma,(.L_x_1 - gluon_mma)
        .other          gluon_mma,@"STO_CUDA_ENTRY STV_DEFAULT"
gluon_mma:
.text.gluon_mma:
[----:B------:R-:W-:Y:S01]  /*0000*/  LDC R1, c[0x0][0x28] ;  /* 0x00000a00ff017b82 */ /* 0x000fe20000000800 */
[----:B------:R-:W0:Y:S07]  /*0010*/  S2R R0, SR_TID.X ;  /* 0x0000000000007919 */ /* 0x000e2e0000002100 */
[----:B------:R-:W1:Y:S01]  /*0020*/  LDC.64 R40, c[0x0][0x210] ;  /* 0x00008400ff287b82 */ /* 0x000e620000000a00 */
[----:B------:R-:W-:Y:S01]  /*0030*/  ULDC.64 UR14, c[0x0][0x208] ;  /* 0x00008200000e7ab9 */ /* 0x000fe20000000a00 */
[----:B0-----:R-:W-:-:S02]  /*0040*/  SHF.R.U32.HI R7, RZ, 0x5, R0 ;  /* 0x00000005ff077819 */ /* 0x001fc40000011600 */
[C---:B------:R-:W-:Y:S02]  /*0050*/  LOP3.LUT R147, R0.reuse, 0x60, RZ, 0xc0, !PT ;  /* 0x0000006000937812 */ /* 0x040fe400078ec0ff */
[----:B------:R-:W-:Y:S02]  /*0060*/  SGXT.U32 R7, R7, 0x2 ;  /* 0x000000020707781a */ /* 0x000fe40000000000 */
[----:B------:R-:W-:Y:S01]  /*0070*/  LOP3.LUT R6, R0, 0x1f, RZ, 0xc0, !PT ;  /* 0x0000001f00067812 */ /* 0x000fe200078ec0ff */
[----:B------:R-:W-:Y:S01]  /*0080*/  IMAD.SHL.U32 R14, R147, 0x2, RZ ;  /* 0x00000002930e7824 */ /* 0x000fe200078e00ff */
[C---:B------:R-:W-:Y:S02]  /*0090*/  LOP3.LUT R141, R7.reuse, 0x10, RZ, 0xfc, !PT ;  /* 0x00000010078d7812 */ /* 0x040fe400078efcff */
[C---:B------:R-:W-:Y:S02]  /*00a0*/  LOP3.LUT R137, R7.reuse, 0x30, RZ, 0xfc, !PT ;  /* 0x0000003007897812 */ /* 0x040fe400078efcff */
[----:B------:R-:W-:Y:S01]  /*00b0*/  LOP3.LUT R121, R7, 0x18, RZ, 0xfc, !PT ;  /* 0x0000001807797812 */ /* 0x000fe200078efcff */
[----:B------:R-:W-:Y:S01]  /*00c0*/  IMAD.SHL.U32 R10, R141, 0x20, RZ ;  /* 0x000000208d0a7824 */ /* 0x000fe200078e00ff */
[----:B------:R-:W-:Y:S01]  /*00d0*/  LOP3.LUT R129, R7, 0x40, RZ, 0xfc, !PT ;  /* 0x0000004007817812 */ /* 0x000fe200078efcff */
[----:B------:R-:W-:Y:S01]  /*00e0*/  IMAD.SHL.U32 R26, R137, 0x20, RZ ;  /* 0x00000020891a7824 */ /* 0x000fe200078e00ff */
[----:B-1----:R-:W-:Y:S01]  /*00f0*/  LEA R68, P2, R141, R40, 0x6 ;  /* 0x000000288d447211 */ /* 0x002fe200078430ff */
[----:B------:R-:W-:Y:S01]  /*0100*/  IMAD.SHL.U32 R16, R121, 0x20, RZ ;  /* 0x0000002079107824 */ /* 0x000fe200078e00ff */
[----:B------:R-:W-:Y:S01]  /*0110*/  LOP3.LUT R21, R7, 0x60, RZ, 0xfc, !PT ;  /* 0x0000006007157812 */ /* 0x000fe200078efcff */
[----:B------:R-:W-:Y:S01]  /*0120*/  IMAD.SHL.U32 R32, R129, 0x20, RZ ;  /* 0x0000002081207824 */ /* 0x000fe200078e00ff */
[----:B------:R-:W-:-:S02]  /*0130*/  LOP3.LUT R143, R7, 0xc, RZ, 0xfc, !PT ;  /* 0x0000000c078f7812 */ /* 0x000fc400078efcff */
[----:B------:R-:W-:Y:S01]  /*0140*/  LOP3.LUT R145, R7, 0x8, RZ, 0xfc, !PT ;  /* 0x0000000807917812 */ /* 0x000fe200078efcff */
[----:B------:R-:W-:Y:S01]  /*0150*/  IMAD.SHL.U32 R46, R21, 0x20, RZ ;  /* 0x00000020152e7824 */ /* 0x000fe200078e00ff */
[-C--:B------:R-:W-:Y:S01]  /*0160*/  IADD3 R82, P5, R14, R40.reuse, RZ ;  /* 0x000000280e527210 */ /* 0x080fe20007fbe0ff */
[----:B------:R-:W-:Y:S01]  /*0170*/  IMAD.SHL.U32 R8, R143, 0x20, RZ ;  /* 0x000000208f087824 */ /* 0x000fe200078e00ff */
[-C--:B------:R-:W-:Y:S01]  /*0180*/  LEA R72, P0, R137, R40.reuse, 0x6 ;  /* 0x0000002889487211 */ /* 0x080fe200078030ff */
[----:B------:R-:W-:Y:S01]  /*0190*/  IMAD.SHL.U32 R4, R145, 0x20, RZ ;  /* 0x0000002091047824 */ /* 0x000fe200078e00ff */
[----:B------:R-:W-:Y:S02]  /*01a0*/  LOP3.LUT R13, R7, 0x70, RZ, 0xfc, !PT ;  /* 0x00000070070d7812 */ /* 0x000fe400078efcff */
[-C--:B------:R-:W-:Y:S02]  /*01b0*/  LEA R80, P3, R121, R40.reuse, 0x6 ;  /* 0x0000002879507211 */ /* 0x080fe400078630ff */
[----:B------:R-:W-:Y:S01]  /*01c0*/  LEA.HI.X R69, R10, R41, RZ, 0x1, P2 ;  /* 0x000000290a457211 */ /* 0x000fe200010f0cff */
[----:B------:R-:W-:Y:S01]  /*01d0*/  IMAD.SHL.U32 R98, R13, 0x20, RZ ;  /* 0x000000200d627824 */ /* 0x000fe200078e00ff */
[----:B------:R-:W-:-:S02]  /*01e0*/  LEA R64, P2, R129, R40, 0x6 ;  /* 0x0000002881407211 */ /* 0x000fc400078430ff */
[----:B------:R-:W-:Y:S02]  /*01f0*/  LOP3.LUT R127, R7, 0x44, RZ, 0xfc, !PT ;  /* 0x00000044077f7812 */ /* 0x000fe400078efcff */
[-C--:B------:R-:W-:Y:S02]  /*0200*/  LEA.HI.X R73, R26, R41.reuse, RZ, 0x1, P0 ;  /* 0x000000291a497211 */ /* 0x080fe400000f0cff */
[----:B------:R-:W-:Y:S01]  /*0210*/  LEA.HI.X R83, R147, R41, RZ, 0x1, P5 ;  /* 0x0000002993537211 */ /* 0x000fe200028f0cff */
[----:B------:R-:W-:Y:S01]  /*0220*/  IMAD.SHL.U32 R84, R127, 0x20, RZ ;  /* 0x000000207f547824 */ /* 0x000fe200078e00ff */
[-C--:B------:R-:W-:Y:S02]  /*0230*/  LEA R58, P0, R21, R40.reuse, 0x6 ;  /* 0x00000028153a7211 */ /* 0x080fe400078030ff */
[-C--:B------:R-:W-:Y:S02]  /*0240*/  LEA R48, P5, R143, R40.reuse, 0x6 ;  /* 0x000000288f307211 */ /* 0x080fe400078a30ff */
[----:B------:R-:W-:-:S02]  /*0250*/  LEA R70, P1, R145, R40, 0x6 ;  /* 0x0000002891467211 */ /* 0x000fc400078230ff */
[----:B------:R-:W-:Y:S02]  /*0260*/  LEA.HI.X R81, R16, R41, RZ, 0x1, P3 ;  /* 0x0000002910517211 */ /* 0x000fe400018f0cff */
[C---:B------:R-:W-:Y:S02]  /*0270*/  LOP3.LUT R113, R7.reuse, 0x20, RZ, 0xfc, !PT ;  /* 0x0000002007717812 */ /* 0x040fe400078efcff */
[C---:B------:R-:W-:Y:S02]  /*0280*/  LOP3.LUT R109, R7.reuse, 0x28, RZ, 0xfc, !PT ;  /* 0x00000028076d7812 */ /* 0x040fe400078efcff */
[C---:B------:R-:W-:Y:S02]  /*0290*/  LOP3.LUT R133, R7.reuse, 0x38, RZ, 0xfc, !PT ;  /* 0x0000003807857812 */ /* 0x040fe400078efcff */
[C---:B------:R-:W-:Y:S02]  /*02a0*/  LOP3.LUT R117, R7.reuse, 0x50, RZ, 0xfc, !PT ;  /* 0x0000005007757812 */ /* 0x040fe400078efcff */
[----:B------:R-:W-:-:S02]  /*02b0*/  LOP3.LUT R125, R7, 0x48, RZ, 0xfc, !PT ;  /* 0x00000048077d7812 */ /* 0x000fc400078efcff */
[C---:B------:R-:W-:Y:S02]  /*02c0*/  LOP3.LUT R105, R7.reuse, 0x58, RZ, 0xfc, !PT ;  /* 0x0000005807697812 */ /* 0x040fe400078efcff */
        /* <DEDUP_REMOVED lines=14> */
[----:B------:R-:W-:Y:S01]  /*03b0*/  LOP3.LUT R11, R7, 0x74, RZ, 0xfc, !PT ;  /* 0x00000074070b7812 */ /* 0x000fe200078efcff */
[----:B------:R-:W-:Y:S01]  /*03c0*/  IMAD.SHL.U32 R10, R121, 0x40, RZ ;  /* 0x00000040790a7824 */ /* 0x000fe200078e00ff */
[----:B------:R-:W-:Y:S01]  /*03d0*/  LEA.HI.X R65, R32, R41, RZ, 0x1, P2 ;  /* 0x0000002920417211 */ /* 0x000fe200010f0cff */
[----:B------:R-:W-:Y:S01]  /*03e0*/  IMAD.WIDE.U32 R82, R6, 0x2, R82 ;  /* 0x0000000206527825 */ /* 0x000fe200078e0052 */
[----:B------:R-:W-:-:S02]  /*03f0*/  LEA R54, P2, R13, R40, 0x6 ;  /* 0x000000280d367211 */ /* 0x000fc400078430ff */
[-C--:B------:R-:W-:Y:S02]  /*0400*/  LEA.HI.X R59, R46, R41.reuse, RZ, 0x1, P0 ;  /* 0x000000292e3b7211 */ /* 0x080fe400000f0cff */
[-C--:B------:R-:W-:Y:S01]  /*0410*/  LEA.HI.X R49, R8, R41.reuse, RZ, 0x1, P5 ;  /* 0x0000002908317211 */ /* 0x080fe200028f0cff */
[----:B------:R-:W-:Y:S01]  /*0420*/  IMAD.WIDE.U32 R80, R6, 0x2, R80 ;  /* 0x0000000206507825 */ /* 0x000fe200078e0050 */
[-C--:B------:R-:W-:Y:S02]  /*0430*/  LEA.HI.X R71, R4, R41.reuse, RZ, 0x1, P1 ;  /* 0x0000002904477211 */ /* 0x080fe400008f0cff */
[-C--:B------:R-:W-:Y:S01]  /*0440*/  LEA R46, P5, R127, R40.reuse, 0x6 ;  /* 0x000000287f2e7211 */ /* 0x080fe200078a30ff */
[----:B------:R-:W-:Y:S01]  /*0450*/  IMAD.SHL.U32 R20, R113, 0x20, RZ ;  /* 0x0000002071147824 */ /* 0x000fe200078e00ff */
[-C--:B------:R-:W-:Y:S01]  /*0460*/  LEA.HI.X R55, R98, R41.reuse, RZ, 0x1, P2 ;  /* 0x0000002962377211 */ /* 0x080fe200010f0cff */
[----:B------:R-:W-:Y:S01]  /*0470*/  IMAD.SHL.U32 R24, R109, 0x20, RZ ;  /* 0x000000206d187824 */ /* 0x000fe200078e00ff */
[-C--:B------:R-:W-:Y:S01]  /*0480*/  LEA R78, P4, R113, R40.reuse, 0x6 ;  /* 0x00000028714e7211 */ /* 0x080fe200078830ff */
[----:B------:R-:W-:Y:S01]  /*0490*/  IMAD.SHL.U32 R28, R133, 0x20, RZ ;  /* 0x00000020851c7824 */ /* 0x000fe200078e00ff */
[-C--:B------:R-:W-:Y:S01]  /*04a0*/  LEA.HI.X R47, R84, R41.reuse, RZ, 0x1, P5 ;  /* 0x00000029542f7211 */ /* 0x080fe200028f0cff */
[----:B------:R-:W-:Y:S01]  /*04b0*/  IMAD.WIDE.U32 R84, R6, 0x2, R70 ;  /* 0x0000000206547825 */ /* 0x000fe200078e0046 */
[-C--:B------:R-:W-:Y:S01]  /*04c0*/  LEA.HI.X R79, R20, R41.reuse, RZ, 0x1, P4 ;  /* 0x00000029144f7211 */ /* 0x080fe200020f0cff */
[----:B------:R0:W2:Y:S01]  /*04d0*/  LDG.E.U16 R71, desc[UR14][R80.64] ;  /* 0x0000000e50477981 */ /* 0x0000a2000c1e1500 */
[-C--:B------:R-:W-:Y:S01]  /*04e0*/  LEA R76, P6, R109, R40.reuse, 0x6 ;  /* 0x000000286d4c7211 */ /* 0x080fe200078c30ff */
[----:B------:R-:W-:Y:S01]  /*04f0*/  IMAD.SHL.U32 R36, R117, 0x20, RZ ;  /* 0x0000002075247824 */ /* 0x000fe200078e00ff */
[-C--:B------:R-:W-:Y:S01]  /*0500*/  LEA R74, P1, R133, R40.reuse, 0x6 ;  /* 0x00000028854a7211 */ /* 0x080fe200078230ff */
[----:B------:R-:W-:Y:S01]  /*0510*/  IMAD.SHL.U32 R34, R125, 0x20, RZ ;  /* 0x000000207d227824 */ /* 0x000fe200078e00ff */
[----:B------:R-:W-:Y:S01]  /*0520*/  LEA R60, P4, R117, R40, 0x6 ;  /* 0x00000028753c7211 */ /* 0x000fe200078830ff */
[----:B------:R-:W-:Y:S01]  /*0530*/  IMAD.SHL.U32 R44, R105, 0x20, RZ ;  /* 0x00000020692c7824 */ /* 0x000fe200078e00ff */
[-C--:B------:R-:W-:Y:S01]  /*0540*/  LEA.HI.X R77, R24, R41.reuse, RZ, 0x1, P6 ;  /* 0x00000029184d7211 */ /* 0x080fe200030f0cff */
[----:B------:R-:W-:Y:S01]  /*0550*/  IMAD.SHL.U32 R94, R17, 0x20, RZ ;  /* 0x00000020115e7824 */ /* 0x000fe200078e00ff */
[-C--:B------:R-:W-:Y:S01]  /*0560*/  LEA.HI.X R75, R28, R41.reuse, RZ, 0x1, P1 ;  /* 0x000000291c4b7211 */ /* 0x080fe200008f0cff */
[----:B0-----:R-:W-:Y:S01]  /*0570*/  IMAD.WIDE.U32 R80, R6, 0x2, R54 ;  /* 0x0000000206507825 */ /* 0x001fe200078e0036 */
[----:B------:R-:W-:-:S02]  /*0580*/  LEA.HI.X R61, R36, R41, RZ, 0x1, P4 ;  /* 0x00000029243d7211 */ /* 0x000fc400020f0cff */
[-C--:B------:R-:W-:Y:S01]  /*0590*/  LEA R66, P3, R125, R40.reuse, 0x6 ;  /* 0x000000287d427211 */ /* 0x080fe200078630ff */
[----:B------:R-:W-:Y:S01]  /*05a0*/  IMAD.WIDE.U32 R54, R6, 0x2, R48 ;  /* 0x0000000206367825 */ /* 0x000fe200078e0030 */
[-C--:B------:R-:W-:Y:S01]  /*05b0*/  LEA R62, P6, R105, R40.reuse, 0x6 ;  /* 0x00000028693e7211 */ /* 0x080fe200078c30ff */
[----:B------:R-:W0:Y:S01]  /*05c0*/  LDC.64 R48, c[0x0][0x218] ;  /* 0x00008600ff307b82 */ /* 0x000e220000000a00 */
[-C--:B------:R-:W-:Y:S01]  /*05d0*/  LEA R50, P1, R17, R40.reuse, 0x6 ;  /* 0x0000002811327211 */ /* 0x080fe200078230ff */
[C---:B------:R-:W-:Y:S01]  /*05e0*/  IMAD.SHL.U32 R2, R149.reuse, 0x20, RZ ;  /* 0x0000002095027824 */ /* 0x040fe200078e00ff */
[-C--:B------:R-:W-:Y:S01]  /*05f0*/  LEA R52, P4, R149, R40.reuse, 0x6 ;  /* 0x0000002895347211 */ /* 0x080fe200078830ff */
[C---:B------:R-:W-:Y:S01]  /*0600*/  IMAD.SHL.U32 R12, R123.reuse, 0x20, RZ ;  /* 0x000000207b0c7824 */ /* 0x040fe200078e00ff */
[-C--:B------:R-:W-:Y:S01]  /*0610*/  LEA R26, P0, R123, R40.reuse, 0x6 ;  /* 0x000000287b1a7211 */ /* 0x080fe200078030ff */
[----:B------:R-:W-:Y:S01]  /*0620*/  IMAD.SHL.U32 R18, R115, 0x20, RZ ;  /* 0x0000002073127824 */ /* 0x000fe200078e00ff */
[-C--:B------:R-:W-:Y:S01]  /*0630*/  LEA.HI.X R67, R34, R41.reuse, RZ, 0x1, P3 ;  /* 0x0000002922437211 */ /* 0x080fe200018f0cff */
[----:B------:R-:W-:Y:S01]  /*0640*/  IMAD.SHL.U32 R22, R111, 0x20, RZ ;  /* 0x000000206f167824 */ /* 0x000fe200078e00ff */
[-C--:B------:R-:W-:Y:S01]  /*0650*/  LEA.HI.X R63, R44, R41.reuse, RZ, 0x1, P6 ;  /* 0x000000292c3f7211 */ /* 0x080fe200030f0cff */
[----:B------:R-:W-:Y:S01]  /*0660*/  IMAD.SHL.U32 R38, R135, 0x20, RZ ;  /* 0x0000002087267824 */ /* 0x000fe200078e00ff */
[-C--:B------:R-:W-:Y:S01]  /*0670*/  LEA.HI.X R51, R94, R41.reuse, RZ, 0x1, P1 ;  /* 0x000000295e337211 */ /* 0x080fe200008f0cff */
[----:B------:R-:W-:Y:S01]  /*0680*/  IMAD.SHL.U32 R86, R119, 0x20, RZ ;  /* 0x0000002077567824 */ /* 0x000fe200078e00ff */
[-C--:B------:R-:W-:Y:S01]  /*0690*/  LEA.HI.X R53, R2, R41.reuse, RZ, 0x1, P4 ;  /* 0x0000002902357211 */ /* 0x080fe200020f0cff */
[----:B------:R-:W-:Y:S01]  /*06a0*/  IMAD.SHL.U32 R102, R9, 0x20, RZ ;  /* 0x0000002009667824 */ /* 0x000fe200078e00ff */
[-C--:B------:R-:W-:Y:S01]  /*06b0*/  LEA R24, P1, R115, R40.reuse, 0x6 ;  /* 0x0000002873187211 */ /* 0x080fe200078230ff */
[----:B------:R-:W-:Y:S01]  /*06c0*/  IMAD.SHL.U32 R88, R107, 0x20, RZ ;  /* 0x000000206b587824 */ /* 0x000fe200078e00ff */
[-C--:B------:R-:W-:Y:S01]  /*06d0*/  LEA R34, P2, R111, R40.reuse, 0x6 ;  /* 0x000000286f227211 */ /* 0x080fe200078430ff */
[----:B------:R-:W-:Y:S01]  /*06e0*/  IMAD.SHL.U32 R90, R23, 0x20, RZ ;  /* 0x00000020175a7824 */ /* 0x000fe200078e00ff */
[-C--:B------:R-:W-:Y:S01]  /*06f0*/  LEA R2, P6, R135, R40.reuse, 0x6 ;  /* 0x0000002887027211 */ /* 0x080fe200078c30ff */
[----:B------:R-:W-:Y:S01]  /*0700*/  IMAD.SHL.U32 R30, R139, 0x20, RZ ;  /* 0x000000208b1e7824 */ /* 0x000fe200078e00ff */
[-C--:B------:R-:W-:Y:S01]  /*0710*/  LEA.HI.X R27, R12, R41.reuse, RZ, 0x1, P0 ;  /* 0x000000290c1b7211 */ /* 0x080fe200000f0cff */
[----:B------:R-:W-:Y:S01]  /*0720*/  IMAD.SHL.U32 R42, R131, 0x20, RZ ;  /* 0x00000020832a7824 */ /* 0x000fe200078e00ff */
[-C--:B------:R-:W-:Y:S01]  /*0730*/  LEA R44, P0, R119, R40.reuse, 0x6 ;  /* 0x00000028772c7211 */ /* 0x080fe200078030ff */
[----:B------:R-:W-:Y:S01]  /*0740*/  IMAD.SHL.U32 R92, R19, 0x20, RZ ;  /* 0x00000020135c7824 */ /* 0x000fe200078e00ff */
[----:B------:R-:W-:Y:S01]  /*0750*/  LEA R56, P3, R9, R40, 0x6 ;  /* 0x0000002809387211 */ /* 0x000fe200078630ff */
[----:B------:R-:W-:Y:S01]  /*0760*/  IMAD.SHL.U32 R96, R15, 0x20, RZ ;  /* 0x000000200f607824 */ /* 0x000fe200078e00ff */
[-C--:B------:R-:W-:Y:S01]  /*0770*/  LEA.HI.X R25, R18, R41.reuse, RZ, 0x1, P1 ;  /* 0x0000002912197211 */ /* 0x080fe200008f0cff */
[----:B------:R-:W-:Y:S01]  /*0780*/  IMAD.SHL.U32 R100, R11, 0x20, RZ ;  /* 0x000000200b647824 */ /* 0x000fe200078e00ff */
[----:B------:R-:W-:-:S02]  /*0790*/  LEA.HI.X R35, R22, R41, RZ, 0x1, P2 ;  /* 0x0000002916237211 */ /* 0x000fc400010f0cff */
[----:B------:R-:W-:Y:S01]  /*07a0*/  LOP3.LUT R7, R7, 0x7c, RZ, 0xfc, !PT ;  /* 0x0000007c07077812 */ /* 0x000fe200078efcff */
[----:B------:R-:W-:Y:S01]  /*07b0*/  IMAD.WIDE.U32 R64, R6, 0x2, R64 ;  /* 0x0000000206407825 */ /* 0x000fe200078e0040 */
[-C--:B------:R-:W-:Y:S01]  /*07c0*/  LEA.HI.X R3, R38, R41.reuse, RZ, 0x1, P6 ;  /* 0x0000002926037211 */ /* 0x080fe200030f0cff */
[----:B------:R-:W3:Y:S01]  /*07d0*/  LDG.E.U16 R54, desc[UR14][R54.64] ;  /* 0x0000000e36367981 */ /* 0x000ee2000c1e1500 */
[-C--:B------:R-:W-:Y:S01]  /*07e0*/  LEA R28, P1, R107, R40.reuse, 0x6 ;  /* 0x000000286b1c7211 */ /* 0x080fe200078230ff */
[----:B------:R-:W-:Y:S01]  /*07f0*/  IMAD.WIDE.U32 R66, R6, 0x2, R66 ;  /* 0x0000000206427825 */ /* 0x000fe200078e0042 */
[-C--:B------:R-:W-:Y:S02]  /*0800*/  LEA R4, P2, R23, R40.reuse, 0x6 ;  /* 0x0000002817047211 */ /* 0x080fe400078430ff */
[-C--:B------:R-:W-:Y:S01]  /*0810*/  LEA.HI.X R45, R86, R41.reuse, RZ, 0x1, P0 ;  /* 0x00000029562d7211 */ /* 0x080fe200000f0cff */
[----:B------:R-:W-:Y:S01]  /*0820*/  IMAD.WIDE.U32 R86, R6, 0x2, R68 ;  /* 0x0000000206567825 */ /* 0x000fe200078e0044 */
[----:B------:R-:W-:Y:S01]  /*0830*/  LEA.HI.X R57, R102, R41, RZ, 0x1, P3 ;  /* 0x0000002966397211 */ /* 0x000fe200018f0cff */
[----:B------:R1:W4:Y:S01]  /*0840*/  LDG.E.U16 R69, desc[UR14][R84.64] ;  /* 0x0000000e54457981 */ /* 0x000322000c1e1500 */
[----:B------:R-:W-:-:S02]  /*0850*/  LEA R32, P3, R139, R40, 0x6 ;  /* 0x000000288b207211 */ /* 0x000fc400078630ff */
[-C--:B------:R-:W-:Y:S01]  /*0860*/  LEA R36, P4, R131, R40.reuse, 0x6 ;  /* 0x0000002883247211 */ /* 0x080fe200078830ff */
[----:B------:R-:W-:Y:S01]  /*0870*/  IMAD.WIDE.U32 R2, R6, 0x2, R2 ;  /* 0x0000000206027825 */ /* 0x000fe200078e0002 */
[-C--:B------:R-:W-:Y:S01]  /*0880*/  LEA.HI.X R29, R88, R41.reuse, RZ, 0x1, P1 ;  /* 0x00000029581d7211 */ /* 0x080fe200008f0cff */
[----:B------:R5:W3:Y:S01]  /*0890*/  LDG.E.U16 R70, desc[UR14][R86.64] ;  /* 0x0000000e56467981 */ /* 0x000ae2000c1e1500 */
[-C--:B------:R-:W-:Y:S01]  /*08a0*/  LEA.HI.X R5, R90, R41.reuse, RZ, 0x1, P2 ;  /* 0x000000295a057211 */ /* 0x080fe200010f0cff */
[----:B------:R-:W-:Y:S01]  /*08b0*/  IMAD.SHL.U32 R104, R7, 0x20, RZ ;  /* 0x0000002007687824 */ /* 0x000fe200078e00ff */
[-C--:B------:R-:W-:Y:S01]  /*08c0*/  LEA.HI.X R33, R30, R41.reuse, RZ, 0x1, P3 ;  /* 0x000000291e217211 */ /* 0x080fe200018f0cff */
[----:B-1----:R-:W-:Y:S01]  /*08d0*/  IMAD.WIDE.U32 R84, R6, 0x2, R62 ;  /* 0x0000000206547825 */ /* 0x002fe200078e003e */
[-C--:B------:R-:W-:Y:S01]  /*08e0*/  LEA.HI.X R37, R42, R41.reuse, RZ, 0x1, P4 ;  /* 0x000000292a257211 */ /* 0x080fe200020f0cff */
[----:B------:R-:W3:Y:S01]  /*08f0*/  LDG.E.U16 R68, desc[UR14][R82.64] ;  /* 0x0000000e52447981 */ /* 0x000ee2000c1e1500 */
[-C--:B------:R-:W-:Y:S01]  /*0900*/  LEA R30, P3, R19, R40.reuse, 0x6 ;  /* 0x00000028131e7211 */ /* 0x080fe200078630ff */
[C---:B------:R-:W-:Y:S01]  /*0910*/  IMAD.WIDE.U32 R62, R6.reuse, 0x2, R58 ;  /* 0x00000002063e7825 */ /* 0x040fe200078e003a */
[-C--:B------:R-:W-:Y:S01]  /*0920*/  LEA R38, P6, R15, R40.reuse, 0x6 ;  /* 0x000000280f267211 */ /* 0x080fe200078c30ff */
[----:B------:R1:W3:Y:S01]  /*0930*/  LDG.E.U16 R59, desc[UR14][R66.64] ;  /* 0x0000000e423b7981 */ /* 0x0002e2000c1e1500 */
[-C--:B------:R-:W-:Y:S01]  /*0940*/  LEA R42, P4, R11, R40.reuse, 0x6 ;  /* 0x000000280b2a7211 */ /* 0x080fe200078830ff */
[----:B-----5:R-:W-:Y:S01]  /*0950*/  IMAD.WIDE.U32 R86, R6, 0x2, R56 ;  /* 0x0000000206567825 */ /* 0x020fe200078e0038 */
[----:B------:R-:W-:Y:S01]  /*0960*/  LEA R40, P5, R7, R40, 0x6 ;  /* 0x0000002807287211 */ /* 0x000fe200078a30ff */
[----:B------:R-:W5:Y:S01]  /*0970*/  LDG.E.U16 R58, desc[UR14][R64.64] ;  /* 0x0000000e403a7981 */ /* 0x000f62000c1e1500 */
[-C--:B------:R-:W-:Y:S01]  /*0980*/  LEA.HI.X R31, R92, R41.reuse, RZ, 0x1, P3 ;  /* 0x000000295c1f7211 */ /* 0x080fe200018f0cff */
[----:B------:R-:W-:Y:S01]  /*0990*/  IMAD.WIDE.U32 R56, R6, 0x2, R52 ;  /* 0x0000000206387825 */ /* 0x000fe200078e0034 */
[-C--:B------:R-:W-:Y:S01]  /*09a0*/  LEA.HI.X R39, R96, R41.reuse, RZ, 0x1, P6 ;  /* 0x0000002960277211 */ /* 0x080fe200030f0cff */
[----:B------:R-:W5:Y:S01]  /*09b0*/  LDG.E.U16 R62, desc[UR14][R62.64] ;  /* 0x0000000e3e3e7981 */ /* 0x000f62000c1e1500 */
[-C--:B------:R-:W-:Y:S01]  /*09c0*/  LEA.HI.X R43, R100, R41.reuse, RZ, 0x1, P4 ;  /* 0x00000029642b7211 */ /* 0x080fe200020f0cff */
[----:B-1----:R-:W-:Y:S01]  /*09d0*/  IMAD.WIDE.U32 R66, R6, 0x2, R34 ;  /* 0x0000000206427825 */ /* 0x002fe200078e0022 */
[----:B------:R-:W-:Y:S01]  /*09e0*/  LEA.HI.X R41, R104, R41, RZ, 0x1, P5 ;  /* 0x0000002968297211 */ /* 0x000fe200028f0cff */
[----:B------:R0:W5:Y:S02]  /*09f0*/  LDG.E.U16 R34, desc[UR14][R2.64] ;  /* 0x0000000e02227981 */ /* 0x000164000c1e1500 */
[----:B------:R-:W-:-:S02]  /*0a00*/  IMAD.WIDE.U32 R28, R6, 0x2, R28 ;  /* 0x00000002061c7825 */ /* 0x000fc400078e001c */
[----:B------:R-:W5:Y:S02]  /*0a10*/  LDG.E.U16 R53, desc[UR14][R56.64] ;  /* 0x0000000e38357981 */ /* 0x000f64000c1e1500 */
[C---:B------:R-:W-:Y:S01]  /*0a20*/  IMAD.WIDE.U32 R4, R6.reuse, 0x2, R4 ;  /* 0x0000000206047825 */ /* 0x040fe200078e0004 */
[----:B------:R-:W-:Y:S01]  /*0a30*/  SHF.L.U32 R20, R145, 0x6, RZ ;  /* 0x0000000691147819 */ /* 0x000fe200000006ff */
[----:B------:R1:W5:Y:S01]  /*0a40*/  LDG.E.U16 R55, desc[UR14][R28.64] ;  /* 0x0000000e1c377981 */ /* 0x000362000c1e1500 */
[----:B0-----:R-:W-:Y:S01]  /*0a50*/  LEA R2, P0, R147, R48, 0x2 ;  /* 0x0000003093027211 */ /* 0x001fe200078010ff */
[----:B------:R-:W-:Y:S02]  /*0a60*/  IMAD.WIDE.U32 R24, R6, 0x2, R24 ;  /* 0x0000000206187825 */ /* 0x000fe400078e0018 */
[----:B------:R-:W5:Y:S01]  /*0a70*/  LDG.E.U16 R52, desc[UR14][R86.64] ;  /* 0x0000000e56347981 */ /* 0x000f62000c1e1500 */
[----:B------:R-:W-:Y:S01]  /*0a80*/  LEA.HI.X R3, R14, R49, RZ, 0x1, P0 ;  /* 0x000000310e037211 */ /* 0x000fe200000f0cff */
[----:B------:R-:W-:-:S02]  /*0a90*/  IMAD.SHL.U32 R22, R149, 0x40, RZ ;  /* 0x0000004095167824 */ /* 0x000fc400078e00ff */
[----:B------:R0:W5:Y:S01]  /*0aa0*/  LDG.E.U16 R56, desc[UR14][R4.64] ;  /* 0x0000000e04387981 */ /* 0x000162000c1e1500 */
[----:B------:R-:W-:Y:S01]  /*0ab0*/  IMAD.WIDE.U32 R36, R6, 0x2, R36 ;  /* 0x0000000206247825 */ /* 0x000fe200078e0024 */
[----:B-1----:R-:W-:-:S03]  /*0ac0*/  LEA R28, P0, R149, R48, 0x7 ;  /* 0x00000030951c7211 */ /* 0x002fc600078038ff */
[----:B------:R-:W-:Y:S01]  /*0ad0*/  IMAD.WIDE.U32 R38, R6, 0x2, R38 ;  /* 0x0000000206267825 */ /* 0x000fe200078e0026 */
[-C--:B------:R-:W-:Y:S01]  /*0ae0*/  LEA.HI.X R29, R22, R49.reuse, RZ, 0x1, P0 ;  /* 0x00000031161d7211 */ /* 0x080fe200000f0cff */
[----:B------:R1:W5:Y:S01]  /*0af0*/  LDG.E.U16 R35, desc[UR14][R36.64] ;  /* 0x0000000e24237981 */ /* 0x000362000c1e1500 */
[-C--:B0-----:R-:W-:Y:S01]  /*0b00*/  LEA R4, P1, R145, R48.reuse, 0x7 ;  /* 0x0000003091047211 */ /* 0x081fe200078238ff */
[----:B------:R-:W-:Y:S02]  /*0b10*/  IMAD.WIDE.U32 R40, R6, 0x2, R40 ;  /* 0x0000000206287825 */ /* 0x000fe400078e0028 */
[----:B------:R-:W5:Y:S01]  /*0b20*/  LDG.E.U16 R38, desc[UR14][R38.64] ;  /* 0x0000000e26267981 */ /* 0x000f62000c1e1500 */
[----:B------:R-:W-:Y:S01]  /*0b30*/  LEA.HI.X R5, R20, R49, RZ, 0x1, P1 ;  /* 0x0000003114057211 */ /* 0x000fe200008f0cff */
[C---:B------:R-:W-:Y:S02]  /*0b40*/  IMAD.WIDE.U32 R64, R6.reuse, 0x2, R26 ;  /* 0x0000000206407825 */ /* 0x040fe400078e001a */
[----:B------:R0:W5:Y:S02]  /*0b50*/  LDG.E.U16 R27, desc[UR14][R24.64] ;  /* 0x0000000e181b7981 */ /* 0x000164000c1e1500 */
[C---:B------:R-:W-:Y:S01]  /*0b60*/  IMAD.WIDE.U32 R30, R6.reuse, 0x2, R30 ;  /* 0x00000002061e7825 */ /* 0x040fe200078e001e */
[----:B-1----:R-:W-:Y:S01]  /*0b70*/  LEA R36, P2, R143, R48, 0x7 ;  /* 0x000000308f247211 */ /* 0x002fe200078438ff */
[----:B------:R-:W5:Y:S02]  /*0b80*/  LDG.E.U16 R40, desc[UR14][R40.64] ;  /* 0x0000000e28287981 */ /* 0x000f64000c1e1500 */
[----:B------:R-:W-:-:S02]  /*0b90*/  IMAD.WIDE.U32 R2, R6, 0x2, R2 ;  /* 0x0000000206027825 */ /* 0x000fc400078e0002 */
[----:B------:R1:W5:Y:S02]  /*0ba0*/  LDG.E.U16 R57, desc[UR14][R30.64] ;  /* 0x0000000e1e397981 */ /* 0x000364000c1e1500 */
[C---:B------:R-:W-:Y:S01]  /*0bb0*/  IMAD.SHL.U32 R16, R141.reuse, 0x40, RZ ;  /* 0x000000408d107824 */ /* 0x040fe200078e00ff */
[----:B0-----:R-:W-:Y:S01]  /*0bc0*/  LEA R24, P0, R141, R48, 0x7 ;  /* 0x000000308d187211 */ /* 0x001fe200078038ff */
[----:B------:R-:W-:Y:S01]  /*0bd0*/  IMAD.SHL.U32 R18, R143, 0x40, RZ ;  /* 0x000000408f127824 */ /* 0x000fe200078e00ff */
[----:B------:R-:W5:Y:S01]  /*0be0*/  LDG.E.U16 R39, desc[UR14][R2.64] ;  /* 0x0000000e02277981 */ /* 0x000f62000c1e1500 */
[----:B------:R-:W-:Y:S01]  /*0bf0*/  IMAD.SHL.U32 R12, R123, 0x40, RZ ;  /* 0x000000407b0c7824 */ /* 0x000fe200078e00ff */
[-C--:B------:R-:W-:Y:S01]  /*0c00*/  LEA.HI.X R25, R16, R49.reuse, RZ, 0x1, P0 ;  /* 0x0000003110197211 */ /* 0x080fe200000f0cff */
[----:B------:R-:W-:Y:S01]  /*0c10*/  IMAD.SHL.U32 R8, R115, 0x40, RZ ;  /* 0x0000004073087824 */ /* 0x000fe200078e00ff */
[----:B------:R0:W5:Y:S01]  /*0c20*/  LDG.E.U16 R41, desc[UR14][R2.64+0x40] ;  /* 0x0000400e02297981 */ /* 0x000162000c1e1500 */
[----:B-1----:R-:W-:Y:S01]  /*0c30*/  IMAD.WIDE.U32 R30, R6, 0x2, R4 ;  /* 0x00000002061e7825 */ /* 0x002fe200078e0004 */
[----:B------:R-:W-:-:S02]  /*0c40*/  LEA.HI.X R37, R18, R49, RZ, 0x1, P2 ;  /* 0x0000003112257211 */ /* 0x000fc400010f0cff */
[-C--:B------:R-:W-:Y:S01]  /*0c50*/  LEA R4, P1, R123, R48.reuse, 0x7 ;  /* 0x000000307b047211 */ /* 0x080fe200078238ff */
[C---:B------:R-:W-:Y:S01]  /*0c60*/  IMAD.WIDE.U32 R78, R6.reuse, 0x2, R78 ;  /* 0x00000002064e7825 */ /* 0x040fe200078e004e */
[----:B------:R-:W5:Y:S01]  /*0c70*/  LDG.E.U16 R26, desc[UR14][R64.64] ;  /* 0x0000000e401a7981 */ /* 0x000f62000c1e1500 */
[-C--:B0-----:R-:W-:Y:S02]  /*0c80*/  LEA R2, P0, R121, R48.reuse, 0x7 ;  /* 0x0000003079027211 */ /* 0x081fe400078038ff */
[----:B------:R-:W-:Y:S01]  /*0c90*/  IMAD.WIDE.U32 R76, R6, 0x2, R76 ;  /* 0x00000002064c7825 */ /* 0x000fe200078e004c */
[----:B------:R-:W-:Y:S01]  /*0ca0*/  LEA R48, P2, R115, R48, 0x7 ;  /* 0x0000003073307211 */ /* 0x000fe200078438ff */
[----:B------:R-:W5:Y:S01]  /*0cb0*/  LDG.E.U16 R63, desc[UR14][R30.64+0x40] ;  /* 0x0000400e1e3f7981 */ /* 0x000f62000c1e1500 */
[-C--:B------:R-:W-:Y:S02]  /*0cc0*/  LEA.HI.X R5, R12, R49.reuse, RZ, 0x1, P1 ;  /* 0x000000310c057211 */ /* 0x080fe400008f0cff */
[-C--:B------:R-:W-:Y:S01]  /*0cd0*/  LEA.HI.X R3, R10, R49.reuse, RZ, 0x1, P0 ;  /* 0x000000310a037211 */ /* 0x080fe200000f0cff */
[----:B------:R-:W-:Y:S01]  /*0ce0*/  IMAD.WIDE.U32 R88, R6, 0x2, R72 ;  /* 0x0000000206587825 */ /* 0x000fe200078e0048 */
[----:B------:R-:W-:Y:S01]  /*0cf0*/  LEA.HI.X R49, R8, R49, RZ, 0x1, P2 ;  /* 0x0000003108317211 */ /* 0x000fe200010f0cff */
[----:B------:R0:W5:Y:S02]  /*0d00*/  LDG.E.U16 R72, desc[UR14][R78.64] ;  /* 0x0000000e4e487981 */ /* 0x000164000c1e1500 */
[----:B------:R-:W-:-:S02]  /*0d10*/  IMAD.WIDE.U32 R46, R6, 0x2, R46 ;  /* 0x00000002062e7825 */ /* 0x000fc400078e002e */
[----:B------:R1:W5:Y:S02]  /*0d20*/  LDG.E.U16 R73, desc[UR14][R76.64] ;  /* 0x0000000e4c497981 */ /* 0x000364000c1e1500 */
[C---:B------:R-:W-:Y:S02]  /*0d30*/  IMAD.WIDE.U32 R44, R6.reuse, 0x2, R44 ;  /* 0x00000002062c7825 */ /* 0x040fe400078e002c */
[----:B------:R-:W5:Y:S02]  /*0d40*/  LDG.E.U16 R46, desc[UR14][R46.64] ;  /* 0x0000000e2e2e7981 */ /* 0x000f64000c1e1500 */
[C---:B------:R-:W-:Y:S02]  /*0d50*/  IMAD.WIDE.U32 R42, R6.reuse, 0x2, R42 ;  /* 0x00000002062a7825 */ /* 0x040fe400078e002a */
[----:B------:R-:W5:Y:S02]  /*0d60*/  LDG.E.U16 R44, desc[UR14][R44.64] ;  /* 0x0000000e2c2c7981 */ /* 0x000f64000c1e1500 */
[----:B------:R-:W-:-:S02]  /*0d70*/  IMAD.WIDE.U32 R90, R6, 0x2, R74 ;  /* 0x00000002065a7825 */ /* 0x000fc400078e004a */
[----:B------:R-:W5:Y:S02]  /*0d80*/  LDG.E.U16 R74, desc[UR14][R88.64] ;  /* 0x0000000e584a7981 */ /* 0x000f64000c1e1500 */
[C---:B------:R-:W-:Y:S02]  /*0d90*/  IMAD.WIDE.U32 R82, R6.reuse, 0x2, R60 ;  /* 0x0000000206527825 */ /* 0x040fe400078e003c */
[----:B------:R-:W5:Y:S02]  /*0da0*/  LDG.E.U16 R75, desc[UR14][R90.64] ;  /* 0x0000000e5a4b7981 */ /* 0x000f64000c1e1500 */
[C---:B0-----:R-:W-:Y:S02]  /*0db0*/  IMAD.WIDE.U32 R78, R6.reuse, 0x2, R50 ;  /* 0x00000002064e7825 */ /* 0x041fe400078e0032 */
[----:B------:R-:W5:Y:S02]  /*0dc0*/  LDG.E.U16 R60, desc[UR14][R82.64] ;  /* 0x0000000e523c7981 */ /* 0x000f64000c1e1500 */
[----:B-1----:R-:W-:-:S02]  /*0dd0*/  IMAD.WIDE.U32 R76, R6, 0x2, R32 ;  /* 0x00000002064c7825 */ /* 0x002fc400078e0020 */
[----:B------:R-:W5:Y:S02]  /*0de0*/  LDG.E.U16 R61, desc[UR14][R84.64] ;  /* 0x0000000e543d7981 */ /* 0x000f64000c1e1500 */
        /* <DEDUP_REMOVED lines=8> */
[C---:B------:R-:W-:Y:S02]  /*0e70*/  IMAD.WIDE.U32 R2, R6.reuse, 0x2, R2 ;  /* 0x0000000206027825 */ /* 0x040fe400078e0002 */
[----:B------:R-:W5:Y:S02]  /*0e80*/  LDG.E.U16 R33, desc[UR14][R76.64] ;  /* 0x0000000e4c217981 */ /* 0x000f64000c1e1500 */
[----:B------:R-:W-:-:S02]  /*0e90*/  IMAD.WIDE.U32 R48, R6, 0x2, R48 ;  /* 0x0000000206307825 */ /* 0x000fc400078e0030 */
[----:B------:R-:W5:Y:S04]  /*0ea0*/  LDG.E.U16 R43, desc[UR14][R28.64] ;  /* 0x0000000e1c2b7981 */ /* 0x000f68000c1e1500 */
[----:B------:R-:W5:Y:S04]  /*0eb0*/  LDG.E.U16 R45, desc[UR14][R28.64+0x40] ;  /* 0x0000400e1c2d7981 */ /* 0x000f68000c1e1500 */
[----:B------:R0:W5:Y:S04]  /*0ec0*/  LDG.E.U16 R47, desc[UR14][R30.64] ;  /* 0x0000000e1e2f7981 */ /* 0x000168000c1e1500 */
[----:B------:R-:W5:Y:S04]  /*0ed0*/  LDG.E.U16 R64, desc[UR14][R36.64] ;  /* 0x0000000e24407981 */ /* 0x000f68000c1e1500 */
[----:B------:R-:W5:Y:S04]  /*0ee0*/  LDG.E.U16 R65, desc[UR14][R36.64+0x40] ;  /* 0x0000400e24417981 */ /* 0x000f68000c1e1500 */
[----:B------:R-:W5:Y:S04]  /*0ef0*/  LDG.E.U16 R28, desc[UR14][R24.64] ;  /* 0x0000000e181c7981 */ /* 0x000f68000c1e1500 */
[----:B------:R-:W5:Y:S04]  /*0f00*/  LDG.E.U16 R29, desc[UR14][R24.64+0x40] ;  /* 0x0000400e181d7981 */ /* 0x000f68000c1e1500 */
[----:B------:R-:W5:Y:S04]  /*0f10*/  LDG.E.U16 R30, desc[UR14][R4.64] ;  /* 0x0000000e041e7981 */ /* 0x000f68000c1e1500 */
[----:B------:R1:W5:Y:S04]  /*0f20*/  LDG.E.U16 R88, desc[UR14][R4.64+0x40] ;  /* 0x0000400e04587981 */ /* 0x000368000c1e1500 */
[----:B------:R-:W5:Y:S04]  /*0f30*/  LDG.E.U16 R89, desc[UR14][R2.64] ;  /* 0x0000000e02597981 */ /* 0x000f68000c1e1500 */
[----:B------:R1:W5:Y:S04]  /*0f40*/  LDG.E.U16 R90, desc[UR14][R2.64+0x40] ;  /* 0x0000400e025a7981 */ /* 0x000368000c1e1500 */
[----:B------:R-:W5:Y:S04]  /*0f50*/  LDG.E.U16 R91, desc[UR14][R48.64] ;  /* 0x0000000e305b7981 */ /* 0x000f68000c1e1500 */
[----:B------:R-:W5:Y:S01]  /*0f60*/  LDG.E.U16 R92, desc[UR14][R48.64+0x40] ;  /* 0x0000400e305c7981 */ /* 0x000f62000c1e1500 */
[----:B------:R-:W2:Y:S01]  /*0f70*/  S2UR UR12, SR_CgaCtaId ;  /* 0x00000000000c79c3 */ /* 0x000ea20000008800 */
[----:B0-----:R-:W-:Y:S01]  /*0f80*/  SHF.R.S32.HI R31, RZ, 0x6, R0 ;  /* 0x00000006ff1f7819 */ /* 0x001fe20000011400 */
[----:B-1----:R-:W-:-:S03]  /*0f90*/  IMAD R4, R147, 0x2, R6 ;  /* 0x0000000293047824 */ /* 0x002fc600078e0206 */
[----:B------:R-:W-:Y:S01]  /*0fa0*/  SGXT R25, R31, 0x1 ;  /* 0x000000011f19781a */ /* 0x000fe20000000200 */
[----:B------:R-:W-:Y:S01]  /*0fb0*/  IMAD.SHL.U32 R24, R0, 0x2, RZ ;  /* 0x0000000200187824 */ /* 0x000fe200078e00ff */
[----:B------:R-:W-:Y:S02]  /*0fc0*/  UMOV UR4, 0x400 ;  /* 0x0000040000047882 */ /* 0x000fe40000000000 */
[----:B------:R-:W-:Y:S01]  /*0fd0*/  LOP3.LUT R25, R25, 0x90, RZ, 0xc0, !PT ;  /* 0x0000009019197812 */ /* 0x000fe200078ec0ff */
[----:B------:R-:W-:Y:S01]  /*0fe0*/  IMAD.SHL.U32 R3, R4, 0x2, RZ ;  /* 0x0000000204037824 */ /* 0x000fe200078e00ff */
[----:B------:R-:W-:Y:S02]  /*0ff0*/  SHF.R.U32.HI R2, RZ, 0x1, R147 ;  /* 0x00000001ff027819 */ /* 0x000fe40000011693 */
[----:B------:R-:W-:Y:S02]  /*1000*/  LOP3.LUT R25, R25, 0x7e, R24, 0x78, !PT ;  /* 0x0000007e19197812 */ /* 0x000fe400078e7818 */
[----:B------:R-:W-:-:S02]  /*1010*/  LOP3.LUT R2, R3, R2, RZ, 0x3c, !PT ;  /* 0x0000000203027212 */ /* 0x000fc400078e3cff */
[----:B------:R-:W-:Y:S01]  /*1020*/  LOP3.LUT R3, R25, 0x20, RZ, 0x3c, !PT ;  /* 0x0000002019037812 */ /* 0x000fe200078e3cff */
[----:B--2---:R-:W-:-:S04]  /*1030*/  ULEA UR12, UR12, UR4, 0x18 ;  /* 0x000000040c0c7291 */ /* 0x004fc8000f8ec03f */
[----:B------:R-:W-:-:S05]  /*1040*/  UIADD3 UR4, UR12, 0x2000, URZ ;  /* 0x000020000c047890 */ /* 0x000fca000fffe03f */
[----:B------:R-:W-:Y:S01]  /*1050*/  STS.U16 [R25+UR12+0x600], R71 ;  /* 0x0006004719007988 */ /* 0x000fe2000800040c */
[----:B------:R-:W-:Y:S02]  /*1060*/  USHF.R.U32.HI UR8, URZ, 0x4, UR12 ;  /* 0x000000043f087899 */ /* 0x000fe4000801160c */
[----:B------:R-:W-:Y:S02]  /*1070*/  USHF.R.U32.HI UR4, URZ, 0x4, UR4 ;  /* 0x000000043f047899 */ /* 0x000fe40008011604 */
[----:B------:R-:W-:Y:S02]  /*1080*/  USGXT.U32 UR8, UR8, 0xe ;  /* 0x0000000e0808789a */ /* 0x000fe40008000000 */
[----:B------:R-:W-:Y:S01]  /*1090*/  USGXT.U32 UR4, UR4, 0xe ;  /* 0x0000000e0404789a */ /* 0x000fe20008000000 */
[----:B------:R-:W-:Y:S01]  /*10a0*/  UMOV UR9, 0x80000020 ;  /* 0x8000002000097882 */ /* 0x000fe20000000000 */
[----:B------:R-:W-:-:S05]  /*10b0*/  UMOV UR11, 0x40000040 ;  /* 0x40000040000b7882 */ /* 0x000fca0000000000 */
[----:B------:R-:W-:Y:S01]  /*10c0*/  UMOV UR10, UR4 ;  /* 0x00000004000a7c82 */ /* 0x000fe20008000000 */
[----:B----4-:R-:W-:Y:S04]  /*10d0*/  STS.U16 [R25+UR12+0x200], R69 ;  /* 0x0002004519007988 */ /* 0x010fe8000800040c */
[----:B---3--:R-:W-:Y:S04]  /*10e0*/  STS.U16 [R25+UR12+0x400], R70 ;  /* 0x0004004619007988 */ /* 0x008fe8000800040c */
[----:B------:R-:W-:Y:S04]  /*10f0*/  STS.U16 [R25+UR12], R68 ;  /* 0x0000004419007988 */ /* 0x000fe8000800040c */
[----:B------:R-:W-:Y:S04]  /*1100*/  STS.U16 [R25+UR12+0x1200], R59 ;  /* 0x0012003b19007988 */ /* 0x000fe8000800040c */
[----:B-----5:R-:W-:Y:S04]  /*1110*/  STS.U16 [R25+UR12+0x1000], R58 ;  /* 0x0010003a19007988 */ /* 0x020fe8000800040c */
[----:B------:R-:W-:Y:S04]  /*1120*/  STS.U16 [R25+UR12+0x1800], R62 ;  /* 0x0018003e19007988 */ /* 0x000fe8000800040c */
        /* <DEDUP_REMOVED lines=35> */
[----:B------:R0:W-:Y:S04]  /*1360*/  STS.U16 [R2+UR12+0x2a40], R30 ;  /* 0x002a401e02007988 */ /* 0x0001e8000800040c */
[----:B------:R-:W-:Y:S04]  /*1370*/  STS.U16 [R2+UR12+0x2a00], R88 ;  /* 0x002a005802007988 */ /* 0x000fe8000800040c */
[----:B------:R-:W-:Y:S04]  /*1380*/  STS.U16 [R2+UR12+0x2c00], R89 ;  /* 0x002c005902007988 */ /* 0x000fe8000800040c */
[----:B------:R-:W-:Y:S04]  /*1390*/  STS.U16 [R2+UR12+0x2c40], R90 ;  /* 0x002c405a02007988 */ /* 0x000fe8000800040c */
[----:B------:R-:W-:Y:S04]  /*13a0*/  STS.U16 [R2+UR12+0x2e40], R91 ;  /* 0x002e405b02007988 */ /* 0x000fe8000800040c */
[----:B------:R1:W-:Y:S01]  /*13b0*/  STS.U16 [R2+UR12+0x2e00], R92 ;  /* 0x002e005c02007988 */ /* 0x0003e2000800040c */
[----:B------:R-:W-:Y:S06]  /*13c0*/  BAR.SYNC.DEFER_BLOCKING 0x0 ;  /* 0x0000000000007b1d */ /* 0x000fec0000010000 */
[----:B0-----:R-:W-:-:S06]  /*13d0*/  WARPGROUP.ARRIVE ;  /* 0x00000000000079c5 */ /* 0x001fcc0000000000 */
[----:B------:R-:W-:Y:S01]  /*13e0*/  HGMMA.64x64x16.F32.BF16 R56, gdesc[UR8].tnspB, RZ, !UPT ;  /* 0x40e00000083879f0 */ /* 0x000fe2000c7018ff */
[----:B------:R-:W-:Y:S01]  /*13f0*/  UIADD3 UR8, UP0, UR8, 0x2, URZ ;  /* 0x0000000208087890 */ /* 0x000fe2000ff1e03f */
[----:B------:R-:W-:-:S03]  /*1400*/  UMOV UR5, URZ ;  /* 0x0000003f00057c82 */ /* 0x000fc60008000000 */
[----:B------:R-:W-:Y:S01]  /*1410*/  UIADD3.X UR9, UR5, -0x7fffffe0, URZ, UP0, !UPT ;  /* 0x8000002005097890 */ /* 0x000fe200087fe43f */
[----:B------:R-:W-:Y:S01]  /*1420*/  UMOV UR6, 0x80 ;  /* 0x0000008000067882 */ /* 0x000fe20000000000 */
[----:B------:R-:W-:Y:S01]  /*1430*/  UMOV UR7, 0x40000040 ;  /* 0x4000004000077882 */ /* 0x000fe20000000000 */
[----:B------:R-:W-:Y:S02]  /*1440*/  UMOV UR5, URZ ;  /* 0x0000003f00057c82 */ /* 0x000fe40008000000 */
[----:B------:R-:W-:-:S03]  /*1450*/  UIADD3.64 UR6, UR4, UR6, URZ ;  /* 0x0000000604067297 */ /* 0x000fc6000fffe03f */
[----:B------:R-:W-:Y:S01]  /*1460*/  UMOV UR4, UR8 ;  /* 0x0000000800047c82 */ /* 0x000fe20008000000 */
[----:B------:R-:W-:Y:S02]  /*1470*/  UMOV UR5, UR9 ;  /* 0x0000000900057c82 */ /* 0x000fe40008000000 */
[----:B------:R-:W-:-:S03]  /*1480*/  UIADD3.64 UR8, UR4, 0xfe, URZ ;  /* 0x000000fe04087897 */ /* 0x000fc6000fffe03f */
[----:B------:R-:W-:Y:S06]  /*1490*/  HGMMA.64x64x16.F32.BF16 R56, gdesc[UR4].tnspB, R56 ;  /* 0x40e00000043879f0 */ /* 0x000fec0008701838 */
[----:B------:R-:W-:Y:S01]  /*14a0*/  HGMMA.64x64x16.F32.BF16 R24, gdesc[UR8].tnspB, RZ, !UPT ;  /* 0x40e00000081879f0 */ /* 0x000fe2000c7018ff */
[----:B------:R-:W-:Y:S01]  /*14b0*/  UIADD3.64 UR4, UR4, 0x100, URZ ;  /* 0x0000010004047897 */ /* 0x000fe2000fffe03f */
[C---:B-1----:R-:W-:Y:S02]  /*14c0*/  IMAD.SHL.U32 R2, R0.reuse, 0x20, RZ ;  /* 0x0000002000027824 */ /* 0x042fe400078e00ff */
[----:B------:R-:W-:-:S02]  /*14d0*/  IMAD.SHL.U32 R4, R0, 0x100, RZ ;  /* 0x0000010000047824 */ /* 0x000fc400078e00ff */
[----:B------:R-:W-:Y:S01]  /*14e0*/  IMAD.SHL.U32 R3, R0, 0x10, RZ ;  /* 0x0000001000037824 */ /* 0x000fe200078e00ff */
[----:B------:R-:W-:Y:S02]  /*14f0*/  LOP3.LUT R2, R2, 0x60, RZ, 0xc0, !PT ;  /* 0x0000006002027812 */ /* 0x000fe400078ec0ff */
[----:B------:R-:W-:Y:S01]  /*1500*/  LOP3.LUT R4, R4, 0x1800, RZ, 0xc0, !PT ;  /* 0x0000180004047812 */ /* 0x000fe200078ec0ff */
[----:B------:R-:W-:Y:S01]  /*1510*/  HGMMA.64x64x16.F32.BF16 R24, gdesc[UR4].tnspB, R24, gsb0 ;  /* 0x40e00000041879f0 */ /* 0x000fe20008001818 */
[----:B------:R-:W-:Y:S02]  /*1520*/  SHF.R.S32.HI R88, RZ, 0x2, R0 ;  /* 0x00000002ff587819 */ /* 0x000fe40000011400 */
[--C-:B------:R-:W-:Y:S02]  /*1530*/  LOP3.LUT R5, R2, 0x780, R3.reuse, 0xf8, !PT ;  /* 0x0000078002057812 */ /* 0x100fe400078ef803 */
[----:B------:R-:W-:Y:S02]  /*1540*/  LOP3.LUT R3, R4, 0x70, R3, 0xf8, !PT ;  /* 0x0000007004037812 */ /* 0x000fe400078ef803 */
[----:B------:R-:W-:-:S02]  /*1550*/  LOP3.LUT R4, R0, 0x40, RZ, 0xc0, !PT ;  /* 0x0000004000047812 */ /* 0x000fc400078ec0ff */
[----:B------:R-:W-:Y:S02]  /*1560*/  SGXT R2, R88, 0x1 ;  /* 0x000000015802781a */ /* 0x000fe40000000200 */
[----:B------:R-:W-:Y:S02]  /*1570*/  R2UR UR4, R4 ;  /* 0x00000000040472ca */ /* 0x000fe400000e0000 */
[----:B------:R-:W-:Y:S02]  /*1580*/  LOP3.LUT R2, R5, 0x2010, R2, 0xf8, !PT ;  /* 0x0000201005027812 */ /* 0x000fe400078ef802 */
[----:B------:R-:W0:Y:S01]  /*1590*/  LDC.64 R4, c[0x0][0x220] ;  /* 0x00008800ff047b82 */ /* 0x000e220000000a00 */
[----:B------:R-:W-:-:S04]  /*15a0*/  SHF.R.S32.HI R89, RZ, 0x5, R0 ;  /* 0x00000005ff597819 */ /* 0x000fc80000011400 */
[----:B------:R-:W-:-:S04]  /*15b0*/  SGXT R0, R89, 0x1 ;  /* 0x000000015900781a */ /* 0x000fc80000000200 */
[----:B------:R-:W-:Y:S02]  /*15c0*/  LOP3.LUT R0, R3, 0x2010, R0, 0x78, !PT ;  /* 0x0000201003007812 */ /* 0x000fe400078e7800 */
[----:B------:R-:W-:Y:S02]  /*15d0*/  LOP3.LUT R3, R2, 0x10, RZ, 0x3c, !PT ;  /* 0x0000001002037812 */ /* 0x000fe400078e3cff */
[-C--:B0-----:R-:W-:Y:S02]  /*15e0*/  LEA R146, P0, R147, R4.reuse, 0x3 ;  /* 0x0000000493927211 */ /* 0x081fe400078018ff */
[-C--:B------:R-:W-:Y:S02]  /*15f0*/  LEA R144, P2, R149, R4.reuse, 0x8 ;  /* 0x0000000495907211 */ /* 0x080fe400078440ff */
[----:B------:R-:W-:Y:S01]  /*1600*/  LEA.HI.X R147, R14, R5, RZ, 0x2, P0 ;  /* 0x000000050e937211 */ /* 0x000fe200000f14ff */
[----:B------:R-:W-:Y:S01]  /*1610*/  IMAD.SHL.U32 R14, R113, 0x40, RZ ;  /* 0x00000040710e7824 */ /* 0x000fe200078e00ff */
[----:B------:R-:W-:Y:S01]  /*1620*/  LEA R142, P3, R145, R4, 0x8 ;  /* 0x00000004918e7211 */ /* 0x000fe200078640ff */
[----:B------:R-:W-:-:S02]  /*1630*/  WARPGROUP.DEPBAR.LE gsb0, 0x0 ;  /* 0x00008000000079c5 */ /* 0x000fc40000010000 */
[----:B------:R-:W-:Y:S02]  /*1640*/  IMAD.MOV.U32 R88, RZ, RZ, R56 ;  /* 0x000000ffff587224 */ /* 0x000fe400078e0038 */
[----:B------:R-:W-:Y:S02]  /*1650*/  IMAD.MOV.U32 R92, RZ, RZ, R60 ;  /* 0x000000ffff5c7224 */ /* 0x000fe400078e003c */
[----:B------:R-:W-:Y:S02]  /*1660*/  IMAD.MOV.U32 R96, RZ, RZ, R64 ;  /* 0x000000ffff607224 */ /* 0x000fe400078e0040 */
[----:B------:R-:W-:Y:S01]  /*1670*/  IMAD.MOV.U32 R100, RZ, RZ, R68 ;  /* 0x000000ffff647224 */ /* 0x000fe200078e0044 */
[----:B------:R-:W-:Y:S01]  /*1680*/  MOV R102, R84 ;  /* 0x0000005400667202 */ /* 0x000fe20000000f00 */
[----:B------:R-:W-:Y:S02]  /*1690*/  IMAD.MOV.U32 R56, RZ, RZ, R57 ;  /* 0x000000ffff387224 */ /* 0x000fe400078e0039 */
[----:B------:R-:W-:-:S02]  /*16a0*/  IMAD.MOV.U32 R60, RZ, RZ, R61 ;  /* 0x000000ffff3c7224 */ /* 0x000fc400078e003d */
[----:B------:R-:W-:Y:S02]  /*16b0*/  IMAD.MOV.U32 R64, RZ, RZ, R65 ;  /* 0x000000ffff407224 */ /* 0x000fe400078e0041 */
[----:B------:R-:W-:Y:S02]  /*16c0*/  IMAD.MOV.U32 R68, RZ, RZ, R69 ;  /* 0x000000ffff447224 */ /* 0x000fe400078e0045 */
[----:B------:R-:W-:Y:S02]  /*16d0*/  IMAD.MOV.U32 R89, RZ, RZ, R58 ;  /* 0x000000ffff597224 */ /* 0x000fe400078e003a */
[----:B------:R-:W-:Y:S02]  /*16e0*/  IMAD.MOV.U32 R90, RZ, RZ, R72 ;  /* 0x000000ffff5a7224 */ /* 0x000fe400078e0048 */
[----:B------:R-:W-:Y:S01]  /*16f0*/  IMAD.MOV.U32 R91, RZ, RZ, R74 ;  /* 0x000000ffff5b7224 */ /* 0x000fe200078e004a */
[----:B------:R-:W-:Y:S01]  /*1700*/  BAR.SYNC.DEFER_BLOCKING 0x0 ;  /* 0x0000000000007b1d */ /* 0x000fe20000010000 */
[----:B------:R-:W-:-:S02]  /*1710*/  IMAD.MOV.U32 R93, RZ, RZ, R62 ;  /* 0x000000ffff5d7224 */ /* 0x000fc400078e003e */
[----:B------:R-:W-:Y:S02]  /*1720*/  IMAD.MOV.U32 R94, RZ, RZ, R76 ;  /* 0x000000ffff5e7224 */ /* 0x000fe400078e004c */
[----:B------:R-:W-:Y:S02]  /*1730*/  IMAD.MOV.U32 R95, RZ, RZ, R78 ;  /* 0x000000ffff5f7224 */ /* 0x000fe400078e004e */
[----:B------:R-:W-:Y:S02]  /*1740*/  IMAD.MOV.U32 R97, RZ, RZ, R66 ;  /* 0x000000ffff617224 */ /* 0x000fe400078e0042 */
[----:B------:R-:W-:Y:S02]  /*1750*/  IMAD.MOV.U32 R98, RZ, RZ, R80 ;  /* 0x000000ffff627224 */ /* 0x000fe400078e0050 */
[----:B------:R-:W-:Y:S02]  /*1760*/  IMAD.MOV.U32 R99, RZ, RZ, R82 ;  /* 0x000000ffff637224 */ /* 0x000fe400078e0052 */
        /* <DEDUP_REMOVED lines=13> */
[----:B------:R-:W-:Y:S01]  /*1840*/  IMAD.MOV.U32 R71, RZ, RZ, R87 ;  /* 0x000000ffff477224 */ /* 0x000fe200078e0057 */
[----:B------:R-:W-:Y:S04]  /*1850*/  STS.128 [R2+UR12], R88 ;  /* 0x0000005802007988 */ /* 0x000fe80008000c0c */
[----:B------:R-:W-:Y:S04]  /*1860*/  STS.128 [R2+UR12+0x800], R92 ;  /* 0x0008005c02007988 */ /* 0x000fe80008000c0c */
[----:B------:R-:W-:Y:S04]  /*1870*/  STS.128 [R2+UR12+0x1000], R96 ;  /* 0x0010006002007988 */ /* 0x000fe80008000c0c */
[----:B------:R-:W-:Y:S04]  /*1880*/  STS.128 [R2+UR12+0x1800], R100 ;  /* 0x0018006402007988 */ /* 0x000fe80008000c0c */
[----:B------:R0:W-:Y:S04]  /*1890*/  STS.128 [R3+UR12], R56 ;  /* 0x0000003803007988 */ /* 0x0001e80008000c0c */
[----:B------:R1:W-:Y:S04]  /*18a0*/  STS.128 [R3+UR12+0x800], R60 ;  /* 0x0008003c03007988 */ /* 0x0003e80008000c0c */
[----:B------:R2:W-:Y:S04]  /*18b0*/  STS.128 [R3+UR12+0x1000], R64 ;  /* 0x0010004003007988 */ /* 0x0005e80008000c0c */
[----:B------:R3:W-:Y:S01]  /*18c0*/  STS.128 [R3+UR12+0x1800], R68 ;  /* 0x0018004403007988 */ /* 0x0007e20008000c0c */
[----:B------:R-:W-:-:S02]  /*18d0*/  LEA.HI.X R145, R22, R5, RZ, 0x2, P2 ;  /* 0x0000000516917211 */ /* 0x000fc400010f14ff */
[-C--:B------:R-:W-:Y:S02]  /*18e0*/  LEA R140, P4, R143, R4.reuse, 0x8 ;  /* 0x000000048f8c7211 */ /* 0x080fe400078840ff */
[-C--:B0-----:R-:W-:Y:S02]  /*18f0*/  LEA R58, P0, R121, R4.reuse, 0x8 ;  /* 0x00000004793a7211 */ /* 0x081fe400078040ff */
[-C--:B------:R-:W-:Y:S02]  /*1900*/  LEA R80, P1, R115, R4.reuse, 0x8 ;  /* 0x0000000473507211 */ /* 0x080fe400078240ff */
[-C--:B-1----:R-:W-:Y:S02]  /*1910*/  LEA R62, P5, R141, R4.reuse, 0x8 ;  /* 0x000000048d3e7211 */ /* 0x082fe400078a40ff */
[-C--:B------:R-:W-:Y:S02]  /*1920*/  LEA R78, P2, R113, R4.reuse, 0x8 ;  /* 0x00000004714e7211 */ /* 0x080fe400078440ff */
[----:B--2---:R-:W-:Y:S01]  /*1930*/  LEA R66, P6, R123, R4, 0x8 ;  /* 0x000000047b427211 */ /* 0x004fe200078c40ff */
        /* <DEDUP_REMOVED lines=11> */
[----:B------:R-:W-:-:S02]  /*19f0*/  LEA.HI.X R81, R8, R5, RZ, 0x2, P1 ;  /* 0x0000000508517211 */ /* 0x000fc400008f14ff */
[----:B------:R-:W-:Y:S02]  /*1a00*/  LEA.HI.X R79, R14, R5, RZ, 0x2, P2 ;  /* 0x000000050e4f7211 */ /* 0x000fe400010f14ff */
[----:B------:R-:W-:Y:S02]  /*1a10*/  SHF.L.U32 R60, R131, 0x6, RZ ;  /* 0x00000006833c7819 */ /* 0x000fe400000006ff */
[-C--:B------:R-:W-:Y:S02]  /*1a20*/  LEA R76, P3, R111, R4.reuse, 0x8 ;  /* 0x000000046f4c7211 */ /* 0x080fe400078640ff */
[-C--:B------:R-:W-:Y:S02]  /*1a30*/  LEA R74, P4, R109, R4.reuse, 0x8 ;  /* 0x000000046d4a7211 */ /* 0x080fe400078840ff */
[-C--:B------:R-:W-:Y:S02]  /*1a40*/  LEA R138, P5, R139, R4.reuse, 0x8 ;  /* 0x000000048b8a7211 */ /* 0x080fe400078a40ff */
[----:B------:R-:W-:-:S02]  /*1a50*/  LEA R136, P6, R137, R4, 0x8 ;  /* 0x0000000489887211 */ /* 0x000fc400078c40ff */
[-C--:B------:R-:W-:Y:S02]  /*1a60*/  LEA R134, P0, R135, R4.reuse, 0x8 ;  /* 0x0000000487867211 */ /* 0x080fe400078040ff */
[-C--:B------:R-:W-:Y:S02]  /*1a70*/  LEA R132, P1, R133, R4.reuse, 0x8 ;  /* 0x0000000485847211 */ /* 0x080fe400078240ff */
        /* <DEDUP_REMOVED lines=14> */
[----:B------:R-:W-:Y:S01]  /*1b60*/  LEA.HI.X R131, R60, R5, RZ, 0x2, P2 ;  /* 0x000000053c837211 */ /* 0x000fe200010f14ff */
[----:B------:R-:W-:Y:S01]  /*1b70*/  ULEA UR4, UR4, UR12, 0x1 ;  /* 0x0000000c04047291 */ /* 0x000fe2000f8e083f */
[----:B------:R-:W-:-:S02]  /*1b80*/  LEA R128, P3, R129, R4, 0x8 ;  /* 0x0000000481807211 */ /* 0x000fc400078640ff */
[-C--:B------:R-:W-:Y:S02]  /*1b90*/  LEA R126, P4, R127, R4.reuse, 0x8 ;  /* 0x000000047f7e7211 */ /* 0x080fe400078840ff */
[-C--:B------:R-:W-:Y:S02]  /*1ba0*/  LEA R124, P5, R125, R4.reuse, 0x8 ;  /* 0x000000047d7c7211 */ /* 0x080fe400078a40ff */
[-C--:B------:R-:W-:Y:S02]  /*1bb0*/  LEA R118, P6, R119, R4.reuse, 0x8 ;  /* 0x0000000477767211 */ /* 0x080fe400078c40ff */
[-C--:B------:R-:W-:Y:S02]  /*1bc0*/  LEA R116, P0, R117, R4.reuse, 0x8 ;  /* 0x0000000475747211 */ /* 0x080fe400078040ff */
[-C--:B---3--:R-:W-:Y:S02]  /*1bd0*/  LEA R70, P1, R107, R4.reuse, 0x8 ;  /* 0x000000046b467211 */ /* 0x088fe400078240ff */
[----:B------:R-:W-:Y:S01]  /*1be0*/  LEA R68, P2, R105, R4, 0x8 ;  /* 0x0000000469447211 */ /* 0x000fe200078440ff */
[----:B------:R-:W-:Y:S01]  /*1bf0*/  IMAD.SHL.U32 R102, R23, 0x40, RZ ;  /* 0x0000004017667824 */ /* 0x000fe200078e00ff */
[-C--:B------:R-:W-:Y:S01]  /*1c00*/  LEA.HI.X R129, R64, R5.reuse, RZ, 0x2, P3 ;  /* 0x0000000540817211 */ /* 0x080fe200018f14ff */
[----:B------:R-:W-:Y:S01]  /*1c10*/  IMAD.SHL.U32 R104, R21, 0x40, RZ ;  /* 0x0000004015687824 */ /* 0x000fe200078e00ff */
[-C--:B------:R-:W-:Y:S01]  /*1c20*/  LEA.HI.X R127, R90, R5.reuse, RZ, 0x2, P4 ;  /* 0x000000055a7f7211 */ /* 0x080fe200020f14ff */
[----:B------:R-:W-:Y:S01]  /*1c30*/  BAR.SYNC.DEFER_BLOCKING 0x0 ;  /* 0x0000000000007b1d */ /* 0x000fe20000010000 */
        /* <DEDUP_REMOVED lines=10> */
[-C--:B------:R-:W-:Y:S02]  /*1ce0*/  LEA R64, P3, R23, R4.reuse, 0x8 ;  /* 0x0000000417407211 */ /* 0x080fe400078640ff */
[-C--:B------:R-:W-:Y:S02]  /*1cf0*/  LEA R60, P4, R21, R4.reuse, 0x8 ;  /* 0x00000004153c7211 */ /* 0x080fe400078840ff */
[-C--:B------:R-:W-:Y:S02]  /*1d00*/  LEA R56, P5, R19, R4.reuse, 0x8 ;  /* 0x0000000413387211 */ /* 0x080fe400078a40ff */
[-C--:B------:R-:W-:Y:S02]  /*1d10*/  LEA R22, P6, R17, R4.reuse, 0x8 ;  /* 0x0000000411167211 */ /* 0x080fe400078c40ff */
[-C--:B------:R-:W-:Y:S02]  /*1d20*/  LEA R18, P0, R15, R4.reuse, 0x8 ;  /* 0x000000040f127211 */ /* 0x080fe400078040ff */
[----:B------:R-:W-:-:S02]  /*1d30*/  LEA R14, P1, R13, R4, 0x8 ;  /* 0x000000040d0e7211 */ /* 0x000fc400078240ff */
[----:B------:R-:W-:Y:S01]  /*1d40*/  LEA R10, P2, R11, R4, 0x8 ;  /* 0x000000040b0a7211 */ /* 0x000fe200078440ff */
[----:B------:R-:W-:Y:S01]  /*1d50*/  IMAD.WIDE.U32 R16, R6, 0x4, R80 ;  /* 0x0000000406107825 */ /* 0x000fe200078e0050 */
[-C--:B------:R-:W-:Y:S01]  /*1d60*/  LEA.HI.X R65, R102, R5.reuse, RZ, 0x2, P3 ;  /* 0x0000000566417211 */ /* 0x080fe200018f14ff */
[----:B------:R-:W0:Y:S01]  /*1d70*/  LDS.128 R80, [R0+UR4] ;  /* 0x0000000400507984 */ /* 0x000e220008000c00 */
[-C--:B------:R-:W-:Y:S02]  /*1d80*/  LEA.HI.X R61, R104, R5.reuse, RZ, 0x2, P4 ;  /* 0x00000005683d7211 */ /* 0x080fe400020f14ff */
[-C--:B------:R-:W-:Y:S01]  /*1d90*/  LEA.HI.X R57, R106, R5.reuse, RZ, 0x2, P5 ;  /* 0x000000056a397211 */ /* 0x080fe200028f14ff */
[----:B------:R-:W1:Y:S01]  /*1da0*/  LDS.128 R88, [R0+UR4+0x100] ;  /* 0x0001000400587984 */ /* 0x000e620008000c00 */
[-C--:B------:R-:W-:Y:S02]  /*1db0*/  LEA.HI.X R23, R108, R5.reuse, RZ, 0x2, P6 ;  /* 0x000000056c177211 */ /* 0x080fe400030f14ff */
[-C--:B------:R-:W-:Y:S01]  /*1dc0*/  LEA.HI.X R19, R110, R5.reuse, RZ, 0x2, P0 ;  /* 0x000000056e137211 */ /* 0x080fe200000f14ff */
[----:B------:R-:W2:Y:S01]  /*1dd0*/  LDS.128 R92, [R0+UR4+0x200] ;  /* 0x00020004005c7984 */ /* 0x000ea20008000c00 */
[----:B------:R-:W-:-:S02]  /*1de0*/  LEA.HI.X R15, R112, R5, RZ, 0x2, P1 ;  /* 0x00000005700f7211 */ /* 0x000fc400008f14ff */
[----:B------:R-:W-:Y:S01]  /*1df0*/  LEA.HI.X R11, R114, R5, RZ, 0x2, P2 ;  /* 0x00000005720b7211 */ /* 0x000fe200010f14ff */
[----:B------:R-:W3:Y:S04]  /*1e00*/  LDS.128 R96, [R0+UR4+0x300] ;  /* 0x0003000400607984 */ /* 0x000ee80008000c00 */
[----:B------:R-:W4:Y:S04]  /*1e10*/  LDS.128 R100, [R0+UR4+0x400] ;  /* 0x0004000400647984 */ /* 0x000f280008000c00 */
[----:B------:R-:W5:Y:S04]  /*1e20*/  LDS.128 R104, [R0+UR4+0x500] ;  /* 0x0005000400687984 */ /* 0x000f680008000c00 */
[----:B------:R-:W5:Y:S04]  /*1e30*/  LDS.128 R108, [R0+UR4+0x600] ;  /* 0x00060004006c7984 */ /* 0x000f680008000c00 */
[----:B------:R-:W5:Y:S01]  /*1e40*/  LDS.128 R112, [R0+UR4+0x700] ;  /* 0x0007000400707984 */ /* 0x000f620008000c00 */
[C---:B------:R-:W-:Y:S01]  /*1e50*/  IMAD.SHL.U32 R120, R9.reuse, 0x40, RZ ;  /* 0x0000004009787824 */ /* 0x040fe200078e00ff */
[----:B------:R-:W-:-:S02]  /*1e60*/  LEA R8, P3, R9, R4, 0x8 ;  /* 0x0000000409087211 */ /* 0x000fc400078640ff */
[C---:B------:R-:W-:Y:S01]  /*1e70*/  LEA R72, P4, R7.reuse, R4, 0x8 ;  /* 0x0000000407487211 */ /* 0x040fe200078840ff */
[----:B------:R-:W-:Y:S01]  /*1e80*/  IMAD.SHL.U32 R4, R7, 0x40, RZ ;  /* 0x0000004007047824 */ /* 0x000fe200078e00ff */
[----:B------:R-:W-:-:S04]  /*1e90*/  LEA.HI.X R9, R120, R5, RZ, 0x2, P3 ;  /* 0x0000000578097211 */ /* 0x000fc800018f14ff */
[----:B------:R-:W-:Y:S01]  /*1ea0*/  LEA.HI.X R73, R4, R5, RZ, 0x2, P4 ;  /* 0x0000000504497211 */ /* 0x000fe200020f14ff */
[C---:B------:R-:W-:Y:S01]  /*1eb0*/  IMAD.WIDE.U32 R146, R6.reuse, 0x4, R146 ;  /* 0x0000000406927825 */ /* 0x040fe200078e0092 */
[----:B------:R-:W-:Y:S01]  /*1ec0*/  BAR.SYNC.DEFER_BLOCKING 0x0 ;  /* 0x0000000000007b1d */ /* 0x000fe20000010000 */
[----:B------:R-:W-:Y:S02]  /*1ed0*/  MOV R84, R32 ;  /* 0x0000002000547202 */ /* 0x000fe40000000f00 */
[----:B------:R-:W-:-:S04]  /*1ee0*/  IMAD.WIDE.U32 R144, R6, 0x4, R144 ;  /* 0x0000000406907825 */ /* 0x000fc800078e0090 */
        /* <DEDUP_REMOVED lines=64> */
[----:B------:R-:W-:Y:S04]  /*22f0*/  STS.128 [R3+UR12], R24 ;  /* 0x0000001803007988 */ /* 0x000fe80008000c0c */
[----:B------:R-:W-:Y:S04]  /*2300*/  STS.128 [R3+UR12+0x800], R28 ;  /* 0x0008001c03007988 */ /* 0x000fe80008000c0c */
[----:B------:R-:W-:Y:S04]  /*2310*/  STS.128 [R3+UR12+0x1000], R32 ;  /* 0x0010002003007988 */ /* 0x000fe80008000c0c */
[----:B------:R-:W-:Y:S01]  /*2320*/  STS.128 [R3+UR12+0x1800], R36 ;  /* 0x0018002403007988 */ /* 0x000fe20008000c0c */
[----:B------:R-:W-:Y:S06]  /*2330*/  BAR.SYNC.DEFER_BLOCKING 0x0 ;  /* 0x0000000000007b1d */ /* 0x000fec0000010000 */
[----:B------:R-:W5:Y:S04]  /*2340*/  LDS.128 R44, [R0+UR4] ;  /* 0x00000004002c7984 */ /* 0x000f680008000c00 */
[----:B------:R-:W5:Y:S04]  /*2350*/  LDS.128 R40, [R0+UR4+0x100] ;  /* 0x0001000400287984 */ /* 0x000f680008000c00 */
[----:B------:R-:W5:Y:S04]  /*2360*/  LDS.128 R24, [R0+UR4+0x200] ;  /* 0x0002000400187984 */ /* 0x000f680008000c00 */
[----:B------:R-:W5:Y:S04]  /*2370*/  LDS.128 R28, [R0+UR4+0x300] ;  /* 0x00030004001c7984 */ /* 0x000f680008000c00 */
[----:B------:R-:W5:Y:S04]  /*2380*/  LDS.128 R36, [R0+UR4+0x400] ;  /* 0x0004000400247984 */ /* 0x000f680008000c00 */
[----:B------:R-:W5:Y:S04]  /*2390*/  LDS.128 R32, [R0+UR4+0x500] ;  /* 0x0005000400207984 */ /* 0x000f680008000c00 */
[----:B------:R-:W5:Y:S04]  /*23a0*/  LDS.128 R48, [R0+UR4+0x600] ;  /* 0x0006000400307984 */ /* 0x000f680008000c00 */
[----:B------:R-:W5:Y:S04]  /*23b0*/  LDS.128 R52, [R0+UR4+0x700] ;  /* 0x0007000400347984 */ /* 0x000f680008000c00 */
[----:B0-----:R-:W-:Y:S04]  /*23c0*/  STG.E desc[UR14][R146.64], R80 ;  /* 0x0000005092007986 */ /* 0x001fe8000c10190e */
[----:B------:R-:W-:Y:S04]  /*23d0*/  STG.E desc[UR14][R146.64+0x80], R82 ;  /* 0x0000805292007986 */ /* 0x000fe8000c10190e */
[----:B-1----:R-:W-:Y:S04]  /*23e0*/  STG.E desc[UR14][R144.64], R88 ;  /* 0x0000005890007986 */ /* 0x002fe8000c10190e */
[----:B------:R-:W-:Y:S04]  /*23f0*/  STG.E desc[UR14][R144.64+0x80], R90 ;  /* 0x0000805a90007986 */ /* 0x000fe8000c10190e */
[----:B------:R-:W-:Y:S04]  /*2400*/  STG.E desc[UR14][R142.64], R81 ;  /* 0x000000518e007986 */ /* 0x000fe8000c10190e */
[----:B------:R-:W-:Y:S04]  /*2410*/  STG.E desc[UR14][R142.64+0x80], R83 ;  /* 0x000080538e007986 */ /* 0x000fe8000c10190e */
[----:B------:R-:W-:Y:S04]  /*2420*/  STG.E desc[UR14][R140.64], R89 ;  /* 0x000000598c007986 */ /* 0x000fe8000c10190e */
[----:B------:R-:W-:Y:S04]  /*2430*/  STG.E desc[UR14][R140.64+0x80], R91 ;  /* 0x0000805b8c007986 */ /* 0x000fe8000c10190e */
[----:B--2---:R-:W-:Y:S04]  /*2440*/  STG.E desc[UR14][R62.64], R92 ;  /* 0x0000005c3e007986 */ /* 0x004fe8000c10190e */
[----:B------:R-:W-:Y:S04]  /*2450*/  STG.E desc[UR14][R62.64+0x80], R94 ;  /* 0x0000805e3e007986 */ /* 0x000fe8000c10190e */
[----:B---3--:R-:W-:Y:S04]  /*2460*/  STG.E desc[UR14][R66.64], R96 ;  /* 0x0000006042007986 */ /* 0x008fe8000c10190e */
[----:B------:R-:W-:Y:S04]  /*2470*/  STG.E desc[UR14][R66.64+0x80], R98 ;  /* 0x0000806242007986 */ /* 0x000fe8000c10190e */
[----:B------:R-:W-:Y:S04]  /*2480*/  STG.E desc[UR14][R58.64], R93 ;  /* 0x0000005d3a007986 */ /* 0x000fe8000c10190e */
[----:B------:R-:W-:Y:S04]  /*2490*/  STG.E desc[UR14][R58.64+0x80], R95 ;  /* 0x0000805f3a007986 */ /* 0x000fe8000c10190e */
[----:B------:R-:W-:Y:S04]  /*24a0*/  STG.E desc[UR14][R16.64], R97 ;  /* 0x0000006110007986 */ /* 0x000fe8000c10190e */
[----:B------:R-:W-:Y:S04]  /*24b0*/  STG.E desc[UR14][R16.64+0x80], R99 ;  /* 0x0000806310007986 */ /* 0x000fe8000c10190e */
[----:B----4-:R-:W-:Y:S04]  /*24c0*/  STG.E desc[UR14][R20.64], R100 ;  /* 0x0000006414007986 */ /* 0x010fe8000c10190e */
[----:B------:R-:W-:Y:S04]  /*24d0*/  STG.E desc[UR14][R20.64+0x80], R102 ;  /* 0x0000806614007986 */ /* 0x000fe8000c10190e */
[----:B-----5:R-:W-:Y:S04]  /*24e0*/  STG.E desc[UR14][R12.64], R104 ;  /* 0x000000680c007986 */ /* 0x020fe8000c10190e */
[----:B------:R-:W-:Y:S04]  /*24f0*/  STG.E desc[UR14][R12.64+0x80], R106 ;  /* 0x0000806a0c007986 */ /* 0x000fe8000c10190e */
        /* <DEDUP_REMOVED lines=43> */
[----:B------:R-:W-:Y:S01]  /*27b0*/  STG.E desc[UR14][R6.64+0x80], R55 ;  /* 0x0000803706007986 */ /* 0x000fe2000c10190e */
[----:B------:R-:W-:Y:S05]  /*27c0*/  EXIT ;  /* 0x000000000000794d */ /* 0x000fea0003800000 */
.L_x_0:
[----:B------:R-:W-:-:S00]  /*27d0*/  BRA `(.L_x_0) ;  /* 0xfffffffc00fc7947 */ /* 0x000fc0000383ffff */
[----:B------:R-:W-:-:S00]  /*27e0*/  NOP ;  /* 0x0000000000007918 */ /* 0x000fc00000000000 */
        /* <DEDUP_REMOVED lines=9> */
.L_x_1:


//--------------------- .nv.shared.gluon_mma      --------------------------
	.section	.nv.shared.gluon_mma,"aw",@nobits
	.sectionflags	@""
	.align	16
	.zero		1024


//--------------------- .nv.shared.reserved.0     --------------------------
	.section	.nv.shared.reserved.0,"aw",@nobits
	.weak		__nv_reservedSMEM_offset_0_alias
	.size		__nv_reservedSMEM_offset_0_alias, 0, 0
	.other		__nv_reservedSMEM_offset_0_alias,@"STO_CUDA_RESERVED_SHARED STV_DEFAULT"
__nv_reservedSMEM_offset_0_alias:
	.zero		0


//--------------------- .nv.constant0.gluon_mma   --------------------------
	.section	.nv.constant0.gluon_mma,"a",@progbits
	.sectionflags	@""
	.align	4
.nv.constant0.gluon_mma:
	.zero		568


//--------------------- SYMBOLS --------------------------

	.type		.nv.reservedSmem.offset0,@object
	.size		.nv.reservedSmem.offset0,0x4
